//
// Generated by NVIDIA NVVM Compiler
//
// Compiler Build ID: CL-36424714
// Cuda compilation tools, release 13.0, V13.0.88
// Based on NVVM 20.0.0
//

.version 9.0
.target sm_100
.address_size 64

	// .globl	_Z9matrixMulPfS_S_

.visible .entry _Z9matrixMulPfS_S_(
	.param .u64 .ptr .align 1 _Z9matrixMulPfS_S__param_0,
	.param .u64 .ptr .align 1 _Z9matrixMulPfS_S__param_1,
	.param .u64 .ptr .align 1 _Z9matrixMulPfS_S__param_2
)
{
	.reg .pred 	%p<5>;
	.reg .b32 	%r<18>;
	.reg .b32 	%f<52>;
	.reg .b64 	%rd<18>;

	ld.param.u64 	%rd5, [_Z9matrixMulPfS_S__param_0];
	ld.param.u64 	%rd6, [_Z9matrixMulPfS_S__param_1];
	ld.param.u64 	%rd7, [_Z9matrixMulPfS_S__param_2];
	mov.u32 	%r8, %ctaid.y;
	mov.u32 	%r9, %ntid.y;
	mov.u32 	%r10, %tid.y;
	mad.lo.s32 	%r1, %r8, %r9, %r10;
	mov.u32 	%r11, %ctaid.x;
	mov.u32 	%r12, %ntid.x;
	mov.u32 	%r13, %tid.x;
	mad.lo.s32 	%r2, %r11, %r12, %r13;
	setp.gt.u32 	%p1, %r1, 8191;
	setp.gt.s32 	%p2, %r2, 8191;
	or.pred  	%p3, %p1, %p2;
	@%p3 bra 	$L__BB0_4;
	shl.b32 	%r3, %r1, 13;
	mul.wide.u32 	%rd8, %r3, 4;
	cvta.to.global.u64 	%rd9, %rd5;
	add.s64 	%rd10, %rd8, %rd9;
	add.s64 	%rd17, %rd10, 32;
	cvta.to.global.u64 	%rd11, %rd6;
	add.s64 	%rd2, %rd11, 262144;
	mov.f32 	%f51, 0f00000000;
	mov.b32 	%r17, 0;
	mov.u32 	%r16, %r2;
$L__BB0_2:
	mul.wide.s32 	%rd12, %r16, 4;
	add.s64 	%rd13, %rd2, %rd12;
	ld.global.f32 	%f4, [%rd17+-32];
	ld.global.f32 	%f5, [%rd13+-262144];
	fma.rn.f32 	%f6, %f4, %f5, %f51;
	ld.global.f32 	%f7, [%rd17+-28];
	ld.global.f32 	%f8, [%rd13+-229376];
	fma.rn.f32 	%f9, %f7, %f8, %f6;
	ld.global.f32 	%f10, [%rd17+-24];
	ld.global.f32 	%f11, [%rd13+-196608];
	fma.rn.f32 	%f12, %f10, %f11, %f9;
	ld.global.f32 	%f13, [%rd17+-20];
	ld.global.f32 	%f14, [%rd13+-163840];
	fma.rn.f32 	%f15, %f13, %f14, %f12;
	ld.global.f32 	%f16, [%rd17+-16];
	ld.global.f32 	%f17, [%rd13+-131072];
	fma.rn.f32 	%f18, %f16, %f17, %f15;
	ld.global.f32 	%f19, [%rd17+-12];
	ld.global.f32 	%f20, [%rd13+-98304];
	fma.rn.f32 	%f21, %f19, %f20, %f18;
	ld.global.f32 	%f22, [%rd17+-8];
	ld.global.f32 	%f23, [%rd13+-65536];
	fma.rn.f32 	%f24, %f22, %f23, %f21;
	ld.global.f32 	%f25, [%rd17+-4];
	ld.global.f32 	%f26, [%rd13+-32768];
	fma.rn.f32 	%f27, %f25, %f26, %f24;
	ld.global.f32 	%f28, [%rd17];
	ld.global.f32 	%f29, [%rd13];
	fma.rn.f32 	%f30, %f28, %f29, %f27;
	ld.global.f32 	%f31, [%rd17+4];
	ld.global.f32 	%f32, [%rd13+32768];
	fma.rn.f32 	%f33, %f31, %f32, %f30;
	ld.global.f32 	%f34, [%rd17+8];
	ld.global.f32 	%f35, [%rd13+65536];
	fma.rn.f32 	%f36, %f34, %f35, %f33;
	ld.global.f32 	%f37, [%rd17+12];
	ld.global.f32 	%f38, [%rd13+98304];
	fma.rn.f32 	%f39, %f37, %f38, %f36;
	ld.global.f32 	%f40, [%rd17+16];
	ld.global.f32 	%f41, [%rd13+131072];
	fma.rn.f32 	%f42, %f40, %f41, %f39;
	ld.global.f32 	%f43, [%rd17+20];
	ld.global.f32 	%f44, [%rd13+163840];
	fma.rn.f32 	%f45, %f43, %f44, %f42;
	ld.global.f32 	%f46, [%rd17+24];
	ld.global.f32 	%f47, [%rd13+196608];
	fma.rn.f32 	%f48, %f46, %f47, %f45;
	ld.global.f32 	%f49, [%rd17+28];
	ld.global.f32 	%f50, [%rd13+229376];
	fma.rn.f32 	%f51, %f49, %f50, %f48;
	add.s32 	%r17, %r17, 16;
	add.s64 	%rd17, %rd17, 64;
	add.s32 	%r16, %r16, 131072;
	setp.ne.s32 	%p4, %r17, 8192;
	@%p4 bra 	$L__BB0_2;
	add.s32 	%r15, %r3, %r2;
	cvta.to.global.u64 	%rd14, %rd7;
	mul.wide.s32 	%rd15, %r15, 4;
	add.s64 	%rd16, %rd14, %rd15;
	st.global.f32 	[%rd16], %f51;
$L__BB0_4:
	ret;

}


// ===== COMPILED SASS (sm_100) =====

	.target	sm_100

	.elftype	@"ET_EXEC"


//--------------------- .note.nv.tkinfo           --------------------------
	.section	.note.nv.tkinfo,"",@"SHT_NOTE"
	.sectionflags	@"SHF_NOTE_NV_TKINFO"
	.tkinfo
        /*0018*/ 	.word	0x00000002
        /*0030*/ 	.string	""
        /*0030*/ 	.string	"ptxas"
        /*0030*/ 	.string	"Cuda compilation tools, release 13.0, V13.0.88"
        /*0030*/ 	.string	"Build cuda_13.0.r13.0/compiler.36424714_0"
        /*0030*/ 	.string	"-arch sm_100 -m 64 "



//--------------------- .note.nv.cuinfo           --------------------------
	.section	.note.nv.cuinfo,"",@"SHT_NOTE"
	.sectionflags	@"SHF_NOTE_NV_CUINFO"
        /*0018*/ 	.short	0x0002
        /*001a*/ 	.short	0x0064
        /*001c*/ 	.short	0x0082
	.zero		2


//--------------------- .nv.info                  --------------------------
	.section	.nv.info,"",@"SHT_CUDA_INFO"
	.align	4


	//----- nvinfo : EIATTR_REGCOUNT
	.align		4
        /*0000*/ 	.byte	0x04, 0x2f
        /*0002*/ 	.short	(.L_1 - .L_0)
	.align		4
.L_0:
        /*0004*/ 	.word	index@(_Z9matrixMulPfS_S_)
        /*0008*/ 	.word	0x0000001f


	//----- nvinfo : EIATTR_FRAME_SIZE
	.align		4
.L_1:
        /*000c*/ 	.byte	0x04, 0x11
        /*000e*/ 	.short	(.L_3 - .L_2)
	.align		4
.L_2:
        /*0010*/ 	.word	index@(_Z9matrixMulPfS_S_)
        /*0014*/ 	.word	0x00000000


	//----- nvinfo : EIATTR_MIN_STACK_SIZE
	.align		4
.L_3:
        /*0018*/ 	.byte	0x04, 0x12
        /*001a*/ 	.short	(.L_5 - .L_4)
	.align		4
.L_4:
        /*001c*/ 	.word	index@(_Z9matrixMulPfS_S_)
        /*0020*/ 	.word	0x00000000
.L_5:


//--------------------- .nv.compat                --------------------------
	.section	.nv.compat,"",@"SHT_CUDA_COMPAT_INFO"
	.align	4
        /*0000*/ 	.byte	0x02, 0x09, 0x00, 0x00, 0x02, 0x02, 0x01, 0x00, 0x02, 0x05, 0x05, 0x00, 0x03, 0x07, 0x01, 0x01
        /*0010*/ 	.byte	0x02, 0x03, 0x00, 0x00, 0x02, 0x06, 0x01, 0x00, 0x04, 0x0b, 0x08, 0x00, 0x09, 0x00, 0x00, 0x00
        /*0020*/ 	.byte	0x00, 0x00, 0x00, 0x00


//--------------------- .nv.info._Z9matrixMulPfS_S_ --------------------------
	.section	.nv.info._Z9matrixMulPfS_S_,"",@"SHT_CUDA_INFO"
	.sectionflags	@""
	.align	4


	//----- nvinfo : EIATTR_CUDA_API_VERSION
	.align		4
        /*0000*/ 	.byte	0x04, 0x37
        /*0002*/ 	.short	(.L_7 - .L_6)
.L_6:
        /*0004*/ 	.word	0x00000082


	//----- nvinfo : EIATTR_KPARAM_INFO
	.align		4
.L_7:
        /*0008*/ 	.byte	0x04, 0x17
        /*000a*/ 	.short	(.L_9 - .L_8)
.L_8:
        /*000c*/ 	.word	0x00000000
        /*0010*/ 	.short	0x0002
        /*0012*/ 	.short	0x0010
        /*0014*/ 	.byte	0x00, 0xf5, 0x21, 0x00


	//----- nvinfo : EIATTR_KPARAM_INFO
	.align		4
.L_9:
        /*0018*/ 	.byte	0x04, 0x17
        /*001a*/ 	.short	(.L_11 - .L_10)
.L_10:
        /*001c*/ 	.word	0x00000000
        /*0020*/ 	.short	0x0001
        /*0022*/ 	.short	0x0008
        /*0024*/ 	.byte	0x00, 0xf5, 0x21, 0x00


	//----- nvinfo : EIATTR_KPARAM_INFO
	.align		4
.L_11:
        /*0028*/ 	.byte	0x04, 0x17
        /*002a*/ 	.short	(.L_13 - .L_12)
.L_12:
        /*002c*/ 	.word	0x00000000
        /*0030*/ 	.short	0x0000
        /*0032*/ 	.short	0x0000
        /*0034*/ 	.byte	0x00, 0xf5, 0x21, 0x00


	//----- nvinfo : EIATTR_SPARSE_MMA_MASK
	.align		4
.L_13:
        /*0038*/ 	.byte	0x03, 0x50
        /*003a*/ 	.short	0x0000


	//----- nvinfo : EIATTR_MAXREG_COUNT
	.align		4
        /*003c*/ 	.byte	0x03, 0x1b
        /*003e*/ 	.short	0x00ff


	//----- nvinfo : EIATTR_MERCURY_ISA_VERSION
	.align		4
        /*0040*/ 	.byte	0x03, 0x5f
        /*0042*/ 	.short	0x0101


	//----- nvinfo : EIATTR_VRC_CTA_INIT_COUNT
	.align		4
        /*0044*/ 	.byte	0x02, 0x4a
	.zero		1
	.zero		1


	//----- nvinfo : EIATTR_EXIT_INSTR_OFFSETS
	.align		4
        /*0048*/ 	.byte	0x04, 0x1c
        /*004a*/ 	.short	(.L_15 - .L_14)


	//   ....[0]....
.L_14:
        /*004c*/ 	.word	0x000000b0


	//   ....[1]....
        /*0050*/ 	.word	0x00000550


	//----- nvinfo : EIATTR_CBANK_PARAM_SIZE
	.align		4
.L_15:
        /*0054*/ 	.byte	0x03, 0x19
        /*0056*/ 	.short	0x0018


	//----- nvinfo : EIATTR_PARAM_CBANK
	.align		4
        /*0058*/ 	.byte	0x04, 0x0a
        /*005a*/ 	.short	(.L_17 - .L_16)
	.align		4
.L_16:
        /*005c*/ 	.word	index@(.nv.constant0._Z9matrixMulPfS_S_)
        /*0060*/ 	.short	0x0380
        /*0062*/ 	.short	0x0018


	//----- nvinfo : EIATTR_SW_WAR
	.align		4
.L_17:
        /*0064*/ 	.byte	0x04, 0x36
        /*0066*/ 	.short	(.L_19 - .L_18)
.L_18:
        /*0068*/ 	.word	0x00000008
.L_19:


//--------------------- .nv.callgraph             --------------------------
	.section	.nv.callgraph,"",@"SHT_CUDA_CALLGRAPH"
	.align	4
	.sectionentsize	8
	.align		4
        /*0000*/ 	.word	0x00000000
	.align		4
        /*0004*/ 	.word	0xffffffff
	.align		4
        /*0008*/ 	.word	0x00000000
	.align		4
        /*000c*/ 	.word	0xfffffffe
	.align		4
        /*0010*/ 	.word	0x00000000
	.align		4
        /*0014*/ 	.word	0xfffffffd
	.align		4
        /*0018*/ 	.word	0x00000000
	.align		4
        /*001c*/ 	.word	0xfffffffc


//--------------------- .text._Z9matrixMulPfS_S_  --------------------------
	.section	.text._Z9matrixMulPfS_S_,"ax",@progbits
	.align	128
        .global         _Z9matrixMulPfS_S_
        .type           _Z9matrixMulPfS_S_,@function
        .size           _Z9matrixMulPfS_S_,(.L_x_2 - _Z9matrixMulPfS_S_)
        .other          _Z9matrixMulPfS_S_,@"STO_CUDA_ENTRY STV_DEFAULT"
_Z9matrixMulPfS_S_:
.text._Z9matrixMulPfS_S_:
[----:B------:R-:W-:Y:S01]  /*0000*/  LDC R1, c[0x0][0x37c] ;  /* 0x0000df00ff017b82 */ /* 0x000fe20000000800 */
[----:B------:R-:W0:Y:S07]  /*0010*/  S2R R3, SR_TID.X ;  /* 0x0000000000037919 */ /* 0x000e2e0000002100 */
[----:B------:R-:W1:Y:S01]  /*0020*/  LDC R7, c[0x0][0x364] ;  /* 0x0000d900ff077b82 */ /* 0x000e620000000800 */
[----:B------:R-:W1:Y:S07]  /*0030*/  S2R R2, SR_TID.Y ;  /* 0x0000000000027919 */ /* 0x000e6e0000002200 */
[----:B------:R-:W0:Y:S08]  /*0040*/  S2UR UR5, SR_CTAID.X ;  /* 0x00000000000579c3 */ /* 0x000e300000002500 */
[----:B------:R-:W0:Y:S08]  /*0050*/  LDC R0, c[0x0][0x360] ;  /* 0x0000d800ff007b82 */ /* 0x000e300000000800 */
[----:B------:R-:W1:Y:S01]  /*0060*/  S2UR UR4, SR_CTAID.Y ;  /* 0x00000000000479c3 */ /* 0x000e620000002600 */
[----:B0-----:R-:W-:-:S05]  /*0070*/  IMAD R0, R0, UR5, R3 ;  /* 0x0000000500007c24 */ /* 0x001fca000f8e0203 */
[----:B------:R-:W-:Y:S01]  /*0080*/  ISETP.GT.AND P0, PT, R0, 0x1fff, PT ;  /* 0x00001fff0000780c */ /* 0x000fe20003f04270 */
[----:B-1----:R-:W-:-:S05]  /*0090*/  IMAD R7, R7, UR4, R2 ;  /* 0x0000000407077c24 */ /* 0x002fca000f8e0202 */
[----:B------:R-:W-:-:S13]  /*00a0*/  ISETP.GT.U32.OR P0, PT, R7, 0x1fff, P0 ;  /* 0x00001fff0700780c */ /* 0x000fda0000704470 */
[----:B------:R-:W-:Y:S05]  /*00b0*/  @P0 EXIT ;  /* 0x000000000000094d */ /* 0x000fea0003800000 */
[----:B------:R-:W0:Y:S01]  /*00c0*/  LDC.64 R2, c[0x0][0x380] ;  /* 0x0000e000ff027b82 */ /* 0x000e220000000a00 */
[----:B------:R-:W1:Y:S01]  /*00d0*/  LDCU.64 UR6, c[0x0][0x388] ;  /* 0x00007100ff0677ac */ /* 0x000e620008000a00 */
[----:B------:R-:W-:Y:S01]  /*00e0*/  SHF.L.U32 R7, R7, 0xd, RZ ;  /* 0x0000000d07077819 */ /* 0x000fe200000006ff */
[----:B------:R-:W-:Y:S01]  /*00f0*/  HFMA2 R14, -RZ, RZ, 0, 0 ;  /* 0x00000000ff0e7431 */ /* 0x000fe200000001ff */
[----:B------:R-:W-:Y:S01]  /*0100*/  MOV R6, R0 ;  /* 0x0000000000067202 */ /* 0x000fe20000000f00 */
[----:B------:R-:W2:Y:S01]  /*0110*/  LDCU.64 UR8, c[0x0][0x358] ;  /* 0x00006b00ff0877ac */ /* 0x000ea20008000a00 */
[----:B------:R-:W-:Y:S01]  /*0120*/  UMOV UR4, URZ ;  /* 0x000000ff00047c82 */ /* 0x000fe20008000000 */
[----:B-1----:R-:W-:-:S04]  /*0130*/  UIADD3 UR5, UP0, UPT, UR6, 0x40000, URZ ;  /* 0x0004000006057890 */ /* 0x002fc8000ff1e0ff */
[----:B------:R-:W-:Y:S01]  /*0140*/  UIADD3.X UR6, UPT, UPT, URZ, UR7, URZ, UP0, !UPT ;  /* 0x00000007ff067290 */ /* 0x000fe200087fe4ff */
[----:B0-----:R-:W-:-:S03]  /*0150*/  IMAD.WIDE.U32 R2, R7, 0x4, R2 ;  /* 0x0000000407027825 */ /* 0x001fc600078e0002 */
[----:B------:R-:W-:-:S04]  /*0160*/  IADD3 R4, P0, PT, R2, 0x20, RZ ;  /* 0x0000002002047810 */ /* 0x000fc80007f1e0ff */
[----:B--2---:R-:W-:-:S09]  /*0170*/  IADD3.X R5, PT, PT, RZ, R3, RZ, P0, !PT ;  /* 0x00000003ff057210 */ /* 0x004fd200007fe4ff */
.L_x_0:
[----:B------:R-:W-:Y:S01]  /*0180*/  MOV R2, UR5 ;  /* 0x0000000500027c02 */ /* 0x000fe20008000f00 */
[----:B------:R-:W2:Y:S01]  /*0190*/  LDG.E R15, desc[UR8][R4.64+-0x20] ;  /* 0xffffe008040f7981 */ /* 0x000ea2000c1e1900 */
[----:B------:R-:W-:-:S03]  /*01a0*/  MOV R3, UR6 ;  /* 0x0000000600037c02 */ /* 0x000fc60008000f00 */
[----:B------:R-:W3:Y:S01]  /*01b0*/  LDG.E R24, desc[UR8][R4.64+-0x1c] ;  /* 0xffffe40804187981 */ /* 0x000ee2000c1e1900 */
[----:B------:R-:W-:-:S03]  /*01c0*/  IMAD.WIDE R2, R6, 0x4, R2 ;  /* 0x0000000406027825 */ /* 0x000fc600078e0202 */
[----:B------:R-:W4:Y:S04]  /*01d0*/  LDG.E R19, desc[UR8][R4.64+-0x18] ;  /* 0xffffe80804137981 */ /* 0x000f28000c1e1900 */
[----:B------:R-:W2:Y:S04]  /*01e0*/  LDG.E R16, desc[UR8][R2.64+-0x40000] ;  /* 0xfc00000802107981 */ /* 0x000ea8000c1e1900 */
[----:B------:R-:W3:Y:S04]  /*01f0*/  LDG.E R25, desc[UR8][R2.64+-0x38000] ;  /* 0xfc80000802197981 */ /* 0x000ee8000c1e1900 */
[----:B------:R-:W4:Y:S04]  /*0200*/  LDG.E R18, desc[UR8][R2.64+-0x30000] ;  /* 0xfd00000802127981 */ /* 0x000f28000c1e1900 */
[----:B------:R-:W5:Y:S04]  /*0210*/  LDG.E R20, desc[UR8][R4.64+-0x14] ;  /* 0xffffec0804147981 */ /* 0x000f68000c1e1900 */
        /* <DEDUP_REMOVED lines=11> */
[----:B------:R-:W5:Y:S01]  /*02d0*/  LDG.E R26, desc[UR8][R4.64+0x1c] ;  /* 0x00001c08041a7981 */ /* 0x000f62000c1e1900 */
[----:B--2---:R-:W-:-:S03]  /*02e0*/  FFMA R15, R15, R16, R14 ;  /* 0x000000100f0f7223 */ /* 0x004fc6000000000e */
[----:B------:R-:W2:Y:S01]  /*02f0*/  LDG.E R16, desc[UR8][R4.64] ;  /* 0x0000000804107981 */ /* 0x000ea2000c1e1900 */
[----:B---3--:R-:W-:-:S03]  /*0300*/  FFMA R24, R24, R25, R15 ;  /* 0x0000001918187223 */ /* 0x008fc6000000000f */
[----:B------:R-:W3:Y:S01]  /*0310*/  LDG.E R14, desc[UR8][R4.64+0x4] ;  /* 0x00000408040e7981 */ /* 0x000ee2000c1e1900 */
[----:B----4-:R-:W-:-:S03]  /*0320*/  FFMA R25, R19, R18, R24 ;  /* 0x0000001213197223 */ /* 0x010fc60000000018 */
[----:B------:R-:W3:Y:S04]  /*0330*/  LDG.E R15, desc[UR8][R2.64+0x8000] ;  /* 0x00800008020f7981 */ /* 0x000ee8000c1e1900 */
[----:B------:R-:W4:Y:S01]  /*0340*/  LDG.E R18, desc[UR8][R4.64+0x8] ;  /* 0x0000080804127981 */ /* 0x000f22000c1e1900 */
[----:B-----5:R-:W-:-:S03]  /*0350*/  FFMA R25, R20, R21, R25 ;  /* 0x0000001514197223 */ /* 0x020fc60000000019 */
[----:B------:R-:W4:Y:S04]  /*0360*/  LDG.E R19, desc[UR8][R2.64+0x10000] ;  /* 0x0100000802137981 */ /* 0x000f28000c1e1900 */
[----:B------:R-:W5:Y:S01]  /*0370*/  LDG.E R20, desc[UR8][R4.64+0xc] ;  /* 0x00000c0804147981 */ /* 0x000f62000c1e1900 */
[----:B------:R-:W-:-:S03]  /*0380*/  FFMA R25, R22, R23, R25 ;  /* 0x0000001716197223 */ /* 0x000fc60000000019 */
[----:B------:R-:W5:Y:S04]  /*0390*/  LDG.E R21, desc[UR8][R2.64+0x18000] ;  /* 0x0180000802157981 */ /* 0x000f68000c1e1900 */
[----:B------:R-:W5:Y:S04]  /*03a0*/  LDG.E R22, desc[UR8][R4.64+0x10] ;  /* 0x0000100804167981 */ /* 0x000f68000c1e1900 */
[----:B------:R-:W5:Y:S01]  /*03b0*/  LDG.E R23, desc[UR8][R2.64+0x20000] ;  /* 0x0200000802177981 */ /* 0x000f62000c1e1900 */
[----:B------:R-:W-:-:S03]  /*03c0*/  FFMA R28, R12, R13, R25 ;  /* 0x0000000d0c1c7223 */ /* 0x000fc60000000019 */
[----:B------:R-:W5:Y:S04]  /*03d0*/  LDG.E R24, desc[UR8][R4.64+0x14] ;  /* 0x0000140804187981 */ /* 0x000f68000c1e1900 */
[----:B------:R-:W5:Y:S04]  /*03e0*/  LDG.E R25, desc[UR8][R2.64+0x28000] ;  /* 0x0280000802197981 */ /* 0x000f68000c1e1900 */
[----:B------:R0:W5:Y:S04]  /*03f0*/  LDG.E R13, desc[UR8][R4.64+0x18] ;  /* 0x00001808040d7981 */ /* 0x000168000c1e1900 */
[----:B------:R-:W5:Y:S01]  /*0400*/  LDG.E R12, desc[UR8][R2.64+0x30000] ;  /* 0x03000008020c7981 */ /* 0x000f62000c1e1900 */
[----:B------:R-:W-:-:S04]  /*0410*/  FFMA R9, R9, R8, R28 ;  /* 0x0000000809097223 */ /* 0x000fc8000000001c */
[----:B------:R-:W-:Y:S01]  /*0420*/  FFMA R9, R10, R11, R9 ;  /* 0x0000000b0a097223 */ /* 0x000fe20000000009 */
[----:B------:R-:W-:-:S04]  /*0430*/  UIADD3 UR4, UPT, UPT, UR4, 0x10, URZ ;  /* 0x0000001004047890 */ /* 0x000fc8000fffe0ff */
[----:B------:R-:W-:Y:S01]  /*0440*/  UISETP.NE.AND UP0, UPT, UR4, 0x2000, UPT ;  /* 0x000020000400788c */ /* 0x000fe2000bf05270 */
[----:B0-----:R-:W-:Y:S02]  /*0450*/  IADD3 R4, P0, PT, R4, 0x40, RZ ;  /* 0x0000004004047810 */ /* 0x001fe40007f1e0ff */
[----:B------:R-:W-:Y:S02]  /*0460*/  IADD3 R6, PT, PT, R6, 0x20000, RZ ;  /* 0x0002000006067810 */ /* 0x000fe40007ffe0ff */
[----:B------:R-:W-:Y:S01]  /*0470*/  IADD3.X R5, PT, PT, RZ, R5, RZ, P0, !PT ;  /* 0x00000005ff057210 */ /* 0x000fe200007fe4ff */
[----:B--2---:R-:W-:-:S04]  /*0480*/  FFMA R9, R16, R17, R9 ;  /* 0x0000001110097223 */ /* 0x004fc80000000009 */
[----:B---3--:R-:W-:-:S04]  /*0490*/  FFMA R9, R14, R15, R9 ;  /* 0x0000000f0e097223 */ /* 0x008fc80000000009 */
[----:B----4-:R-:W-:-:S04]  /*04a0*/  FFMA R9, R18, R19, R9 ;  /* 0x0000001312097223 */ /* 0x010fc80000000009 */
[----:B-----5:R-:W-:-:S04]  /*04b0*/  FFMA R9, R20, R21, R9 ;  /* 0x0000001514097223 */ /* 0x020fc80000000009 */
[----:B------:R-:W-:-:S04]  /*04c0*/  FFMA R9, R22, R23, R9 ;  /* 0x0000001716097223 */ /* 0x000fc80000000009 */
[----:B------:R-:W-:-:S04]  /*04d0*/  FFMA R24, R24, R25, R9 ;  /* 0x0000001918187223 */ /* 0x000fc80000000009 */
[----:B------:R-:W-:-:S04]  /*04e0*/  FFMA R13, R13, R12, R24 ;  /* 0x0000000c0d0d7223 */ /* 0x000fc80000000018 */
[----:B------:R-:W-:Y:S01]  /*04f0*/  FFMA R14, R26, R27, R13 ;  /* 0x0000001b1a0e7223 */ /* 0x000fe2000000000d */
[----:B------:R-:W-:Y:S06]  /*0500*/  BRA.U UP0, `(.L_x_0) ;  /* 0xfffffffd001c7547 */ /* 0x000fec000b83ffff */
[----:B------:R-:W0:Y:S01]  /*0510*/  LDC.64 R2, c[0x0][0x390] ;  /* 0x0000e400ff027b82 */ /* 0x000e220000000a00 */
[----:B------:R-:W-:-:S05]  /*0520*/  IADD3 R7, PT, PT, R0, R7, RZ ;  /* 0x0000000700077210 */ /* 0x000fca0007ffe0ff */
[----:B0-----:R-:W-:-:S05]  /*0530*/  IMAD.WIDE R2, R7, 0x4, R2 ;  /* 0x0000000407027825 */ /* 0x001fca00078e0202 */
[----:B------:R-:W-:Y:S01]  /*0540*/  STG.E desc[UR8][R2.64], R14 ;  /* 0x0000000e02007986 */ /* 0x000fe2000c101908 */
[----:B------:R-:W-:Y:S05]  /*0550*/  EXIT ;  /* 0x000000000000794d */ /* 0x000fea0003800000 */
.L_x_1:
[----:B------:R-:W-:-:S00]  /*0560*/  BRA `(.L_x_1) ;  /* 0xfffffffc00fc7947 */ /* 0x000fc0000383ffff */
[----:B------:R-:W-:-:S00]  /*0570*/  NOP ;  /* 0x0000000000007918 */ /* 0x000fc00000000000 */
        /* <DEDUP_REMOVED lines=8> */
.L_x_2:


//--------------------- .nv.shared.reserved.0     --------------------------
	.section	.nv.shared.reserved.0,"aw",@nobits
	.weak		__nv_reservedSMEM_offset_0_alias
	.size		__nv_reservedSMEM_offset_0_alias, 0, 64
	.other		__nv_reservedSMEM_offset_0_alias,@"STO_CUDA_RESERVED_SHARED STV_DEFAULT"
__nv_reservedSMEM_offset_0_alias:
	.zero		0
	.zero		64


//--------------------- .nv.constant0._Z9matrixMulPfS_S_ --------------------------
	.section	.nv.constant0._Z9matrixMulPfS_S_,"a",@progbits
	.sectionflags	@""
	.align	4
.nv.constant0._Z9matrixMulPfS_S_:
	.zero		920


//--------------------- SYMBOLS --------------------------

	.type		.nv.reservedSmem.offset0,@object
	.size		.nv.reservedSmem.offset0,0x4
